//
// Generated by NVIDIA NVVM Compiler
//
// Compiler Build ID: CL-36424714
// Cuda compilation tools, release 13.0, V13.0.88
// Based on NVVM 20.0.0
//

.version 9.0
.target sm_100
.address_size 64

	// .globl	_Z10hello_cudav
.extern .func  (.param .b32 func_retval0) vprintf
(
	.param .b64 vprintf_param_0,
	.param .b64 vprintf_param_1
)
;
.global .align 1 .b8 $str[106] = {72, 101, 108, 108, 111, 32, 67, 117, 100, 97, 32, 98, 108, 111, 99, 107, 73, 100, 120, 46, 120, 61, 37, 100, 44, 32, 98, 108, 111, 99, 107, 73, 100, 120, 46, 121, 61, 37, 100, 44, 32, 98, 108, 111, 99, 107, 73, 100, 120, 46, 122, 61, 37, 100, 32, 60, 62, 32, 116, 104, 114, 101, 97, 100, 73, 100, 120, 46, 120, 61, 37, 100, 44, 32, 116, 104, 114, 101, 97, 100, 73, 100, 120, 46, 121, 61, 37, 100, 44, 32, 116, 104, 114, 101, 97, 100, 73, 100, 120, 46, 122, 61, 37, 100, 10};
.global .align 1 .b8 $str$1[26] = {116, 104, 114, 101, 97, 100, 73, 100, 120, 58, 32, 37, 100, 44, 32, 118, 97, 108, 117, 101, 58, 32, 37, 100, 10};

.visible .entry _Z10hello_cudav()
{
	.local .align 8 .b8 	__local_depot0[24];
	.reg .b64 	%SP;
	.reg .b64 	%SPL;
	.reg .b32 	%r<9>;
	.reg .b64 	%rd<5>;

	mov.u64 	%SPL, __local_depot0;
	cvta.local.u64 	%SP, %SPL;
	add.u64 	%rd1, %SP, 0;
	add.u64 	%rd2, %SPL, 0;
	mov.u32 	%r1, %ctaid.x;
	mov.u32 	%r2, %ctaid.y;
	mov.u32 	%r3, %ctaid.z;
	mov.u32 	%r4, %tid.x;
	mov.u32 	%r5, %tid.y;
	mov.u32 	%r6, %tid.z;
	st.local.v2.u32 	[%rd2], {%r1, %r2};
	st.local.v2.u32 	[%rd2+8], {%r3, %r4};
	st.local.v2.u32 	[%rd2+16], {%r5, %r6};
	mov.u64 	%rd3, $str;
	cvta.global.u64 	%rd4, %rd3;
	{ // callseq 0, 0
	.param .b64 param0;
	st.param.b64 	[param0], %rd4;
	.param .b64 param1;
	st.param.b64 	[param1], %rd1;
	.param .b32 retval0;
	call.uni (retval0), 
	vprintf, 
	(
	param0, 
	param1
	);
	ld.param.b32 	%r7, [retval0];
	} // callseq 0
	ret;

}
	// .globl	_Z25unique_idx_calc_threadIdxPi
.visible .entry _Z25unique_idx_calc_threadIdxPi(
	.param .u64 .ptr .align 1 _Z25unique_idx_calc_threadIdxPi_param_0
)
{
	.local .align 8 .b8 	__local_depot1[8];
	.reg .b64 	%SP;
	.reg .b64 	%SPL;
	.reg .b32 	%r<5>;
	.reg .b64 	%rd<9>;

	mov.u64 	%SPL, __local_depot1;
	cvta.local.u64 	%SP, %SPL;
	ld.param.u64 	%rd1, [_Z25unique_idx_calc_threadIdxPi_param_0];
	cvta.to.global.u64 	%rd2, %rd1;
	add.u64 	%rd3, %SP, 0;
	add.u64 	%rd4, %SPL, 0;
	mov.u32 	%r1, %tid.x;
	mul.wide.u32 	%rd5, %r1, 4;
	add.s64 	%rd6, %rd2, %rd5;
	ld.global.u32 	%r2, [%rd6];
	st.local.v2.u32 	[%rd4], {%r1, %r2};
	mov.u64 	%rd7, $str$1;
	cvta.global.u64 	%rd8, %rd7;
	{ // callseq 1, 0
	.param .b64 param0;
	st.param.b64 	[param0], %rd8;
	.param .b64 param1;
	st.param.b64 	[param1], %rd3;
	.param .b32 retval0;
	call.uni (retval0), 
	vprintf, 
	(
	param0, 
	param1
	);
	ld.param.b32 	%r3, [retval0];
	} // callseq 1
	ret;

}


// ===== COMPILED SASS (sm_100) =====

	.target	sm_100

	.elftype	@"ET_EXEC"


//--------------------- .note.nv.tkinfo           --------------------------
	.section	.note.nv.tkinfo,"",@"SHT_NOTE"
	.sectionflags	@"SHF_NOTE_NV_TKINFO"
	.tkinfo
        /*0018*/ 	.word	0x00000002
        /*0030*/ 	.string	""
        /*0030*/ 	.string	"ptxas"
        /*0030*/ 	.string	"Cuda compilation tools, release 13.0, V13.0.88"
        /*0030*/ 	.string	"Build cuda_13.0.r13.0/compiler.36424714_0"
        /*0030*/ 	.string	"-arch sm_100 -m 64 "



//--------------------- .note.nv.cuinfo           --------------------------
	.section	.note.nv.cuinfo,"",@"SHT_NOTE"
	.sectionflags	@"SHF_NOTE_NV_CUINFO"
        /*0018*/ 	.short	0x0002
        /*001a*/ 	.short	0x0064
        /*001c*/ 	.short	0x0082
	.zero		2


//--------------------- .nv.info                  --------------------------
	.section	.nv.info,"",@"SHT_CUDA_INFO"
	.align	4


	//----- nvinfo : EIATTR_REGCOUNT
	.align		4
        /*0000*/ 	.byte	0x04, 0x2f
        /*0002*/ 	.short	(.L_3 - .L_2)
	.align		4
.L_2:
        /*0004*/ 	.word	index@(_Z10hello_cudav)
        /*0008*/ 	.word	0x00000018


	//----- nvinfo : EIATTR_FRAME_SIZE
	.align		4
.L_3:
        /*000c*/ 	.byte	0x04, 0x11
        /*000e*/ 	.short	(.L_5 - .L_4)
	.align		4
.L_4:
        /*0010*/ 	.word	index@(_Z10hello_cudav)
        /*0014*/ 	.word	0x00000018


	//----- nvinfo : EIATTR_REGCOUNT
	.align		4
.L_5:
        /*0018*/ 	.byte	0x04, 0x2f
        /*001a*/ 	.short	(.L_7 - .L_6)
	.align		4
.L_6:
        /*001c*/ 	.word	index@(_Z25unique_idx_calc_threadIdxPi)
        /*0020*/ 	.word	0x00000018


	//----- nvinfo : EIATTR_FRAME_SIZE
	.align		4
.L_7:
        /*0024*/ 	.byte	0x04, 0x11
        /*0026*/ 	.short	(.L_9 - .L_8)
	.align		4
.L_8:
        /*0028*/ 	.word	index@(_Z25unique_idx_calc_threadIdxPi)
        /*002c*/ 	.word	0x00000008


	//----- nvinfo : EIATTR_MIN_STACK_SIZE
	.align		4
.L_9:
        /*0030*/ 	.byte	0x04, 0x12
        /*0032*/ 	.short	(.L_11 - .L_10)
	.align		4
.L_10:
        /*0034*/ 	.word	index@(_Z25unique_idx_calc_threadIdxPi)
        /*0038*/ 	.word	0x00000008


	//----- nvinfo : EIATTR_MIN_STACK_SIZE
	.align		4
.L_11:
        /*003c*/ 	.byte	0x04, 0x12
        /*003e*/ 	.short	(.L_13 - .L_12)
	.align		4
.L_12:
        /*0040*/ 	.word	index@(_Z10hello_cudav)
        /*0044*/ 	.word	0x00000018
.L_13:


//--------------------- .nv.compat                --------------------------
	.section	.nv.compat,"",@"SHT_CUDA_COMPAT_INFO"
	.align	4
        /*0000*/ 	.byte	0x02, 0x09, 0x00, 0x00, 0x02, 0x02, 0x01, 0x00, 0x02, 0x05, 0x05, 0x00, 0x03, 0x07, 0x01, 0x01
        /*0010*/ 	.byte	0x02, 0x03, 0x00, 0x00, 0x02, 0x06, 0x01, 0x00, 0x04, 0x0b, 0x08, 0x00, 0x09, 0x00, 0x00, 0x00
        /*0020*/ 	.byte	0x00, 0x00, 0x00, 0x00


//--------------------- .nv.info._Z25unique_idx_calc_threadIdxPi --------------------------
	.section	.nv.info._Z25unique_idx_calc_threadIdxPi,"",@"SHT_CUDA_INFO"
	.sectionflags	@""
	.align	4


	//----- nvinfo : EIATTR_CUDA_API_VERSION
	.align		4
        /*0000*/ 	.byte	0x04, 0x37
        /*0002*/ 	.short	(.L_15 - .L_14)
.L_14:
        /*0004*/ 	.word	0x00000082


	//----- nvinfo : EIATTR_KPARAM_INFO
	.align		4
.L_15:
        /*0008*/ 	.byte	0x04, 0x17
        /*000a*/ 	.short	(.L_17 - .L_16)
.L_16:
        /*000c*/ 	.word	0x00000000
        /*0010*/ 	.short	0x0000
        /*0012*/ 	.short	0x0000
        /*0014*/ 	.byte	0x00, 0xf5, 0x21, 0x00


	//----- nvinfo : EIATTR_SPARSE_MMA_MASK
	.align		4
.L_17:
        /*0018*/ 	.byte	0x03, 0x50
        /*001a*/ 	.short	0x0000


	//----- nvinfo : EIATTR_MAXREG_COUNT
	.align		4
        /*001c*/ 	.byte	0x03, 0x1b
        /*001e*/ 	.short	0x00ff


	//----- nvinfo : EIATTR_EXTERNS
	.align		4
        /*0020*/ 	.byte	0x04, 0x0f
        /*0022*/ 	.short	(.L_19 - .L_18)


	//   ....[0]....
	.align		4
.L_18:
        /*0024*/ 	.word	index@(vprintf)


	//----- nvinfo : EIATTR_MERCURY_ISA_VERSION
	.align		4
.L_19:
        /*0028*/ 	.byte	0x03, 0x5f
        /*002a*/ 	.short	0x0101


	//----- nvinfo : EIATTR_VRC_CTA_INIT_COUNT
	.align		4
        /*002c*/ 	.byte	0x02, 0x4a
	.zero		1
	.zero		1


	//----- nvinfo : EIATTR_SYSCALL_OFFSETS
	.align		4
        /*0030*/ 	.byte	0x04, 0x46
        /*0032*/ 	.short	(.L_21 - .L_20)


	//   ....[0]....
.L_20:
        /*0034*/ 	.word	0x00000120


	//----- nvinfo : EIATTR_EXIT_INSTR_OFFSETS
	.align		4
.L_21:
        /*0038*/ 	.byte	0x04, 0x1c
        /*003a*/ 	.short	(.L_23 - .L_22)


	//   ....[0]....
.L_22:
        /*003c*/ 	.word	0x00000130


	//----- nvinfo : EIATTR_CBANK_PARAM_SIZE
	.align		4
.L_23:
        /*0040*/ 	.byte	0x03, 0x19
        /*0042*/ 	.short	0x0008


	//----- nvinfo : EIATTR_PARAM_CBANK
	.align		4
        /*0044*/ 	.byte	0x04, 0x0a
        /*0046*/ 	.short	(.L_25 - .L_24)
	.align		4
.L_24:
        /*0048*/ 	.word	index@(.nv.constant0._Z25unique_idx_calc_threadIdxPi)
        /*004c*/ 	.short	0x0380
        /*004e*/ 	.short	0x0008


	//----- nvinfo : EIATTR_SW_WAR
	.align		4
.L_25:
        /*0050*/ 	.byte	0x04, 0x36
        /*0052*/ 	.short	(.L_27 - .L_26)
.L_26:
        /*0054*/ 	.word	0x00000008
.L_27:


//--------------------- .nv.info._Z10hello_cudav  --------------------------
	.section	.nv.info._Z10hello_cudav,"",@"SHT_CUDA_INFO"
	.sectionflags	@""
	.align	4


	//----- nvinfo : EIATTR_CUDA_API_VERSION
	.align		4
        /*0000*/ 	.byte	0x04, 0x37
        /*0002*/ 	.short	(.L_29 - .L_28)
.L_28:
        /*0004*/ 	.word	0x00000082


	//----- nvinfo : EIATTR_SPARSE_MMA_MASK
	.align		4
.L_29:
        /*0008*/ 	.byte	0x03, 0x50
        /*000a*/ 	.short	0x0000


	//----- nvinfo : EIATTR_MAXREG_COUNT
	.align		4
        /*000c*/ 	.byte	0x03, 0x1b
        /*000e*/ 	.short	0x00ff


	//----- nvinfo : EIATTR_EXTERNS
	.align		4
        /*0010*/ 	.byte	0x04, 0x0f
        /*0012*/ 	.short	(.L_31 - .L_30)


	//   ....[0]....
	.align		4
.L_30:
        /*0014*/ 	.word	index@(vprintf)


	//----- nvinfo : EIATTR_MERCURY_ISA_VERSION
	.align		4
.L_31:
        /*0018*/ 	.byte	0x03, 0x5f
        /*001a*/ 	.short	0x0101


	//----- nvinfo : EIATTR_VRC_CTA_INIT_COUNT
	.align		4
        /*001c*/ 	.byte	0x02, 0x4a
	.zero		1
	.zero		1


	//----- nvinfo : EIATTR_SYSCALL_OFFSETS
	.align		4
        /*0020*/ 	.byte	0x04, 0x46
        /*0022*/ 	.short	(.L_33 - .L_32)


	//   ....[0]....
.L_32:
        /*0024*/ 	.word	0x00000150


	//----- nvinfo : EIATTR_EXIT_INSTR_OFFSETS
	.align		4
.L_33:
        /*0028*/ 	.byte	0x04, 0x1c
        /*002a*/ 	.short	(.L_35 - .L_34)


	//   ....[0]....
.L_34:
        /*002c*/ 	.word	0x00000160


	//----- nvinfo : EIATTR_SW_WAR
	.align		4
.L_35:
        /*0030*/ 	.byte	0x04, 0x36
        /*0032*/ 	.short	(.L_37 - .L_36)
.L_36:
        /*0034*/ 	.word	0x00000008
.L_37:


//--------------------- .nv.callgraph             --------------------------
	.section	.nv.callgraph,"",@"SHT_CUDA_CALLGRAPH"
	.align	4
	.sectionentsize	8
	.align		4
        /*0000*/ 	.word	0x00000000
	.align		4
        /*0004*/ 	.word	0xffffffff
	.align		4
        /*0008*/ 	.word	index@(_Z25unique_idx_calc_threadIdxPi)
	.align		4
        /*000c*/ 	.word	index@(vprintf)
	.align		4
        /*0010*/ 	.word	index@(_Z10hello_cudav)
	.align		4
        /*0014*/ 	.word	index@(vprintf)
	.align		4
        /*0018*/ 	.word	0x00000000
	.align		4
        /*001c*/ 	.word	0xfffffffe
	.align		4
        /*0020*/ 	.word	0x00000000
	.align		4
        /*0024*/ 	.word	0xfffffffd
	.align		4
        /*0028*/ 	.word	0x00000000
	.align		4
        /*002c*/ 	.word	0xfffffffc


//--------------------- .nv.constant4             --------------------------
	.section	.nv.constant4,"a",@progbits
	.align	8
	.align		8
.nv.constant4:
        /*0000*/ 	.dword	vprintf
	.align		8
        /*0008*/ 	.dword	$str
	.align		8
        /*0010*/ 	.dword	$str$1


//--------------------- .text._Z25unique_idx_calc_threadIdxPi --------------------------
	.section	.text._Z25unique_idx_calc_threadIdxPi,"ax",@progbits
	.align	128
        .global         _Z25unique_idx_calc_threadIdxPi
        .type           _Z25unique_idx_calc_threadIdxPi,@function
        .size           _Z25unique_idx_calc_threadIdxPi,(.L_x_4 - _Z25unique_idx_calc_threadIdxPi)
        .other          _Z25unique_idx_calc_threadIdxPi,@"STO_CUDA_ENTRY STV_DEFAULT"
_Z25unique_idx_calc_threadIdxPi:
.text._Z25unique_idx_calc_threadIdxPi:
[----:B------:R-:W0:Y:S01]  /*0000*/  LDC R1, c[0x0][0x37c] ;  /* 0x0000df00ff017b82 */ /* 0x000e220000000800 */
[----:B------:R-:W1:Y:S07]  /*0010*/  S2R R10, SR_TID.X ;  /* 0x00000000000a7919 */ /* 0x000e6e0000002100 */
[----:B------:R-:W1:Y:S01]  /*0020*/  LDC.64 R2, c[0x0][0x380] ;  /* 0x0000e000ff027b82 */ /* 0x000e620000000a00 */
[----:B------:R-:W2:Y:S01]  /*0030*/  LDCU.64 UR4, c[0x0][0x358] ;  /* 0x00006b00ff0477ac */ /* 0x000ea20008000a00 */
[----:B0-----:R-:W-:Y:S01]  /*0040*/  VIADD R1, R1, 0xfffffff8 ;  /* 0xfffffff801017836 */ /* 0x001fe20000000000 */
[----:B------:R-:W0:Y:S01]  /*0050*/  LDCU.64 UR6, c[0x4][0x10] ;  /* 0x01000200ff0677ac */ /* 0x000e220008000a00 */
[----:B-1----:R-:W-:-:S05]  /*0060*/  IMAD.WIDE.U32 R2, R10, 0x4, R2 ;  /* 0x000000040a027825 */ /* 0x002fca00078e0002 */
[----:B--2---:R-:W2:Y:S01]  /*0070*/  LDG.E R11, desc[UR4][R2.64] ;  /* 0x00000004020b7981 */ /* 0x004ea2000c1e1900 */
[----:B------:R-:W-:Y:S01]  /*0080*/  MOV R0, 0x0 ;  /* 0x0000000000007802 */ /* 0x000fe20000000f00 */
[----:B------:R-:W1:Y:S01]  /*0090*/  LDCU UR4, c[0x0][0x2f8] ;  /* 0x00005f00ff0477ac */ /* 0x000e620008000800 */
[----:B0-----:R-:W-:Y:S01]  /*00a0*/  IMAD.U32 R4, RZ, RZ, UR6 ;  /* 0x00000006ff047e24 */ /* 0x001fe2000f8e00ff */
[----:B------:R-:W-:Y:S01]  /*00b0*/  MOV R5, UR7 ;  /* 0x0000000700057c02 */ /* 0x000fe20008000f00 */
[----:B------:R0:W3:Y:S01]  /*00c0*/  LDC.64 R8, c[0x4][R0] ;  /* 0x0100000000087b82 */ /* 0x0000e20000000a00 */
[----:B------:R-:W4:Y:S01]  /*00d0*/  LDCU UR5, c[0x0][0x2fc] ;  /* 0x00005f80ff0577ac */ /* 0x000f220008000800 */
[----:B-1----:R-:W-:-:S05]  /*00e0*/  IADD3 R6, P0, PT, R1, UR4, RZ ;  /* 0x0000000401067c10 */ /* 0x002fca000ff1e0ff */
[----:B----4-:R-:W-:Y:S01]  /*00f0*/  IMAD.X R7, RZ, RZ, UR5, P0 ;  /* 0x00000005ff077e24 */ /* 0x010fe200080e06ff */
[----:B--23--:R0:W-:Y:S07]  /*0100*/  STL.64 [R1], R10 ;  /* 0x0000000a01007387 */ /* 0x00c1ee0000100a00 */
[----:B------:R-:W-:-:S07]  /*0110*/  LEPC R20, `(.L_x_0) ;  /* 0x000000001014794e */ /* 0x000fce0000000000 */
[----:B0-----:R-:W-:Y:S05]  /*0120*/  CALL.ABS.NOINC R8 ;  /* 0x0000000008007343 */ /* 0x001fea0003c00000 */
.L_x_0:
[----:B------:R-:W-:Y:S05]  /*0130*/  EXIT ;  /* 0x000000000000794d */ /* 0x000fea0003800000 */
.L_x_1:
[----:B------:R-:W-:-:S00]  /*0140*/  BRA `(.L_x_1) ;  /* 0xfffffffc00fc7947 */ /* 0x000fc0000383ffff */
[----:B------:R-:W-:-:S00]  /*0150*/  NOP ;  /* 0x0000000000007918 */ /* 0x000fc00000000000 */
        /* <DEDUP_REMOVED lines=10> */
.L_x_4:


//--------------------- .text._Z10hello_cudav     --------------------------
	.section	.text._Z10hello_cudav,"ax",@progbits
	.align	128
        .global         _Z10hello_cudav
        .type           _Z10hello_cudav,@function
        .size           _Z10hello_cudav,(.L_x_5 - _Z10hello_cudav)
        .other          _Z10hello_cudav,@"STO_CUDA_ENTRY STV_DEFAULT"
_Z10hello_cudav:
.text._Z10hello_cudav:
[----:B------:R-:W0:Y:S01]  /*0000*/  LDC R1, c[0x0][0x37c] ;  /* 0x0000df00ff017b82 */ /* 0x000e220000000800 */
[----:B------:R-:W1:Y:S01]  /*0010*/  S2R R8, SR_CTAID.X ;  /* 0x0000000000087919 */ /* 0x000e620000002500 */
[----:B0-----:R-:W-:Y:S01]  /*0020*/  VIADD R1, R1, 0xffffffe8 ;  /* 0xffffffe801017836 */ /* 0x001fe20000000000 */
[----:B------:R-:W-:Y:S01]  /*0030*/  MOV R0, 0x0 ;  /* 0x0000000000007802 */ /* 0x000fe20000000f00 */
[----:B------:R-:W0:Y:S01]  /*0040*/  LDCU UR4, c[0x0][0x2f8] ;  /* 0x00005f00ff0477ac */ /* 0x000e220008000800 */
[----:B------:R-:W1:Y:S03]  /*0050*/  S2R R9, SR_CTAID.Y ;  /* 0x0000000000097919 */ /* 0x000e660000002600 */
[----:B------:R2:W3:Y:S01]  /*0060*/  LDC.64 R2, c[0x4][R0] ;  /* 0x0100000000027b82 */ /* 0x0004e20000000a00 */
[----:B------:R-:W4:Y:S01]  /*0070*/  LDCU.64 UR6, c[0x4][0x8] ;  /* 0x01000100ff0677ac */ /* 0x000f220008000a00 */
[----:B------:R-:W5:Y:S01]  /*0080*/  S2R R10, SR_CTAID.Z ;  /* 0x00000000000a7919 */ /* 0x000f620000002700 */
[----:B------:R-:W2:Y:S01]  /*0090*/  LDCU UR5, c[0x0][0x2fc] ;  /* 0x00005f80ff0577ac */ /* 0x000ea20008000800 */
[----:B------:R-:W5:Y:S01]  /*00a0*/  S2R R11, SR_TID.X ;  /* 0x00000000000b7919 */ /* 0x000f620000002100 */
[----:B------:R-:W5:Y:S01]  /*00b0*/  S2R R12, SR_TID.Y ;  /* 0x00000000000c7919 */ /* 0x000f620000002200 */
[----:B------:R-:W5:Y:S01]  /*00c0*/  S2R R13, SR_TID.Z ;  /* 0x00000000000d7919 */ /* 0x000f620000002300 */
[----:B0-----:R-:W-:Y:S01]  /*00d0*/  IADD3 R6, P0, PT, R1, UR4, RZ ;  /* 0x0000000401067c10 */ /* 0x001fe2000ff1e0ff */
[----:B----4-:R-:W-:Y:S01]  /*00e0*/  IMAD.U32 R4, RZ, RZ, UR6 ;  /* 0x00000006ff047e24 */ /* 0x010fe2000f8e00ff */
[----:B------:R-:W-:-:S03]  /*00f0*/  MOV R5, UR7 ;  /* 0x0000000700057c02 */ /* 0x000fc60008000f00 */
[----:B--2---:R-:W-:Y:S01]  /*0100*/  IMAD.X R7, RZ, RZ, UR5, P0 ;  /* 0x00000005ff077e24 */ /* 0x004fe200080e06ff */
[----:B-1----:R0:W-:Y:S04]  /*0110*/  STL.64 [R1], R8 ;  /* 0x0000000801007387 */ /* 0x0021e80000100a00 */
[----:B-----5:R0:W-:Y:S04]  /*0120*/  STL.64 [R1+0x8], R10 ;  /* 0x0000080a01007387 */ /* 0x0201e80000100a00 */
[----:B------:R0:W-:Y:S02]  /*0130*/  STL.64 [R1+0x10], R12 ;  /* 0x0000100c01007387 */ /* 0x0001e40000100a00 */
[----:B------:R-:W-:-:S07]  /*0140*/  LEPC R20, `(.L_x_2) ;  /* 0x000000001014794e */ /* 0x000fce0000000000 */
[----:B0--3--:R-:W-:Y:S05]  /*0150*/  CALL.ABS.NOINC R2 ;  /* 0x0000000002007343 */ /* 0x009fea0003c00000 */
.L_x_2:
[----:B------:R-:W-:Y:S05]  /*0160*/  EXIT ;  /* 0x000000000000794d */ /* 0x000fea0003800000 */
.L_x_3:
        /* <DEDUP_REMOVED lines=9> */
.L_x_5:


//--------------------- .nv.global.init           --------------------------
	.section	.nv.global.init,"aw",@progbits
.nv.global.init:
	.type		$str$1,@object
	.size		$str$1,($str - $str$1)
$str$1:
        /*0000*/ 	.byte	0x74, 0x68, 0x72, 0x65, 0x61, 0x64, 0x49, 0x64, 0x78, 0x3a, 0x20, 0x25, 0x64, 0x2c, 0x20, 0x76
        /*0010*/ 	.byte	0x61, 0x6c, 0x75, 0x65, 0x3a, 0x20, 0x25, 0x64, 0x0a, 0x00
	.type		$str,@object
	.size		$str,(.L_0 - $str)
$str:
        /*001a*/ 	.byte	0x48, 0x65, 0x6c, 0x6c, 0x6f, 0x20, 0x43, 0x75, 0x64, 0x61, 0x20, 0x62, 0x6c, 0x6f, 0x63, 0x6b
        /*002a*/ 	.byte	0x49, 0x64, 0x78, 0x2e, 0x78, 0x3d, 0x25, 0x64, 0x2c, 0x20, 0x62, 0x6c, 0x6f, 0x63, 0x6b, 0x49
        /*003a*/ 	.byte	0x64, 0x78, 0x2e, 0x79, 0x3d, 0x25, 0x64, 0x2c, 0x20, 0x62, 0x6c, 0x6f, 0x63, 0x6b, 0x49, 0x64
        /*004a*/ 	.byte	0x78, 0x2e, 0x7a, 0x3d, 0x25, 0x64, 0x20, 0x3c, 0x3e, 0x20, 0x74, 0x68, 0x72, 0x65, 0x61, 0x64
        /*005a*/ 	.byte	0x49, 0x64, 0x78, 0x2e, 0x78, 0x3d, 0x25, 0x64, 0x2c, 0x20, 0x74, 0x68, 0x72, 0x65, 0x61, 0x64
        /*006a*/ 	.byte	0x49, 0x64, 0x78, 0x2e, 0x79, 0x3d, 0x25, 0x64, 0x2c, 0x20, 0x74, 0x68, 0x72, 0x65, 0x61, 0x64
        /*007a*/ 	.byte	0x49, 0x64, 0x78, 0x2e, 0x7a, 0x3d, 0x25, 0x64, 0x0a, 0x00
.L_0:


//--------------------- .nv.shared.reserved.0     --------------------------
	.section	.nv.shared.reserved.0,"aw",@nobits
	.weak		__nv_reservedSMEM_offset_0_alias
	.size		__nv_reservedSMEM_offset_0_alias, 0, 64
	.other		__nv_reservedSMEM_offset_0_alias,@"STO_CUDA_RESERVED_SHARED STV_DEFAULT"
__nv_reservedSMEM_offset_0_alias:
	.zero		0
	.zero		64


//--------------------- .nv.constant0._Z25unique_idx_calc_threadIdxPi --------------------------
	.section	.nv.constant0._Z25unique_idx_calc_threadIdxPi,"a",@progbits
	.sectionflags	@""
	.align	4
.nv.constant0._Z25unique_idx_calc_threadIdxPi:
	.zero		904


//--------------------- .nv.constant0._Z10hello_cudav --------------------------
	.section	.nv.constant0._Z10hello_cudav,"a",@progbits
	.sectionflags	@""
	.align	4
.nv.constant0._Z10hello_cudav:
	.zero		896


//--------------------- SYMBOLS --------------------------

	.type		.nv.reservedSmem.offset0,@object
	.size		.nv.reservedSmem.offset0,0x4
	.type		vprintf,@function
